	.headerflags	@"EF_CUDA_TEXMODE_UNIFIED EF_CUDA_64BIT_ADDRESS EF_CUDA_ACCELERATORS EF_CUDA_SM90 EF_CUDA_VIRTUAL_SM(EF_CUDA_SM90)"
	.elftype	@"ET_EXEC"


//--------------------- .nv.info                  --------------------------
	.section	.nv.info,"",@"SHT_CUDA_INFO"
	.align	4


	//----- nvinfo : EIATTR_REGCOUNT
	.align		4
        /*0000*/ 	.byte	0x04, 0x2f
        /*0002*/ 	.short	(.L_3 - .L_2)
	.align		4
.L_2:
        /*0004*/ 	.word	index@(triton_poi_fused__native_batch_norm_legit_no_training_add_10)
        /*0008*/ 	.word	0x00000014


	//----- nvinfo : EIATTR_MIN_STACK_SIZE
	.align		4
.L_3:
        /*000c*/ 	.byte	0x04, 0x12
        /*000e*/ 	.short	(.L_5 - .L_4)
	.align		4
.L_4:
        /*0010*/ 	.word	index@(triton_poi_fused__native_batch_norm_legit_no_training_add_10)
        /*0014*/ 	.word	0x00000000


	//----- nvinfo : EIATTR_FRAME_SIZE
	.align		4
.L_5:
        /*0018*/ 	.byte	0x04, 0x11
        /*001a*/ 	.short	(.L_7 - .L_6)
	.align		4
.L_6:
        /*001c*/ 	.word	index@(triton_poi_fused__native_batch_norm_legit_no_training_add_10)
        /*0020*/ 	.word	0x00000000


	//----- nvinfo : EIATTR_MIN_STACK_SIZE
	.align		4
.L_7:
        /*0024*/ 	.byte	0x04, 0x12
        /*0026*/ 	.short	(.L_9 - .L_8)
	.align		4
.L_8:
        /*0028*/ 	.word	index@(triton_poi_fused__native_batch_norm_legit_no_training_add_10)
        /*002c*/ 	.word	0x00000000
.L_9:


//--------------------- .nv.info.triton_poi_fused__native_batch_norm_legit_no_training_add_10 --------------------------
	.section	.nv.info.triton_poi_fused__native_batch_norm_legit_no_training_add_10,"",@"SHT_CUDA_INFO"
	.sectionflags	@""
	.align	4


	//----- nvinfo : EIATTR_CUDA_API_VERSION
	.align		4
        /*0000*/ 	.byte	0x04, 0x37
        /*0002*/ 	.short	(.L_11 - .L_10)
.L_10:
        /*0004*/ 	.word	0x0000007c


	//----- nvinfo : EIATTR_KPARAM_INFO
	.align		4
.L_11:
        /*0008*/ 	.byte	0x04, 0x17
        /*000a*/ 	.short	(.L_13 - .L_12)
.L_12:
        /*000c*/ 	.word	0x00000000
        /*0010*/ 	.short	0x0007
        /*0012*/ 	.short	0x0038
        /*0014*/ 	.byte	0x00, 0xf0, 0x11, 0x00


	//----- nvinfo : EIATTR_KPARAM_INFO
	.align		4
.L_13:
        /*0018*/ 	.byte	0x04, 0x17
        /*001a*/ 	.short	(.L_15 - .L_14)
.L_14:
        /*001c*/ 	.word	0x00000000
        /*0020*/ 	.short	0x0006
        /*0022*/ 	.short	0x0030
        /*0024*/ 	.byte	0x00, 0xf4, 0x21, 0x00


	//----- nvinfo : EIATTR_KPARAM_INFO
	.align		4
.L_15:
        /*0028*/ 	.byte	0x04, 0x17
        /*002a*/ 	.short	(.L_17 - .L_16)
.L_16:
        /*002c*/ 	.word	0x00000000
        /*0030*/ 	.short	0x0005
        /*0032*/ 	.short	0x0028
        /*0034*/ 	.byte	0x00, 0xf4, 0x21, 0x00


	//----- nvinfo : EIATTR_KPARAM_INFO
	.align		4
.L_17:
        /*0038*/ 	.byte	0x04, 0x17
        /*003a*/ 	.short	(.L_19 - .L_18)
.L_18:
        /*003c*/ 	.word	0x00000000
        /*0040*/ 	.short	0x0004
        /*0042*/ 	.short	0x0020
        /*0044*/ 	.byte	0x00, 0xf4, 0x21, 0x00


	//----- nvinfo : EIATTR_KPARAM_INFO
	.align		4
.L_19:
        /*0048*/ 	.byte	0x04, 0x17
        /*004a*/ 	.short	(.L_21 - .L_20)
.L_20:
        /*004c*/ 	.word	0x00000000
        /*0050*/ 	.short	0x0003
        /*0052*/ 	.short	0x0018
        /*0054*/ 	.byte	0x00, 0xf4, 0x21, 0x00


	//----- nvinfo : EIATTR_KPARAM_INFO
	.align		4
.L_21:
        /*0058*/ 	.byte	0x04, 0x17
        /*005a*/ 	.short	(.L_23 - .L_22)
.L_22:
        /*005c*/ 	.word	0x00000000
        /*0060*/ 	.short	0x0002
        /*0062*/ 	.short	0x0010
        /*0064*/ 	.byte	0x00, 0xf4, 0x21, 0x00


	//----- nvinfo : EIATTR_KPARAM_INFO
	.align		4
.L_23:
        /*0068*/ 	.byte	0x04, 0x17
        /*006a*/ 	.short	(.L_25 - .L_24)
.L_24:
        /*006c*/ 	.word	0x00000000
        /*0070*/ 	.short	0x0001
        /*0072*/ 	.short	0x0008
        /*0074*/ 	.byte	0x00, 0xf4, 0x21, 0x00


	//----- nvinfo : EIATTR_KPARAM_INFO
	.align		4
.L_25:
        /*0078*/ 	.byte	0x04, 0x17
        /*007a*/ 	.short	(.L_27 - .L_26)
.L_26:
        /*007c*/ 	.word	0x00000000
        /*0080*/ 	.short	0x0000
        /*0082*/ 	.short	0x0000
        /*0084*/ 	.byte	0x00, 0xf4, 0x21, 0x00


	//----- nvinfo : EIATTR_SPARSE_MMA_MASK
	.align		4
.L_27:
        /*0088*/ 	.byte	0x03, 0x50
        /*008a*/ 	.short	0x0000


	//----- nvinfo : EIATTR_MAXREG_COUNT
	.align		4
        /*008c*/ 	.byte	0x03, 0x1b
        /*008e*/ 	.short	0x00ff


	//----- nvinfo : EIATTR_EXIT_INSTR_OFFSETS
	.align		4
        /*0090*/ 	.byte	0x04, 0x1c
        /*0092*/ 	.short	(.L_29 - .L_28)


	//   ....[0]....
.L_28:
        /*0094*/ 	.word	0x000003e0


	//----- nvinfo : EIATTR_REQNTID
	.align		4
.L_29:
        /*0098*/ 	.byte	0x04, 0x10
        /*009a*/ 	.short	(.L_31 - .L_30)
.L_30:
        /*009c*/ 	.word	0x00000100
        /*00a0*/ 	.word	0x00000001
        /*00a4*/ 	.word	0x00000001


	//----- nvinfo : EIATTR_CBANK_PARAM_SIZE
	.align		4
.L_31:
        /*00a8*/ 	.byte	0x03, 0x19
        /*00aa*/ 	.short	0x003c


	//----- nvinfo : EIATTR_PARAM_CBANK
	.align		4
        /*00ac*/ 	.byte	0x04, 0x0a
        /*00ae*/ 	.short	(.L_33 - .L_32)
	.align		4
.L_32:
        /*00b0*/ 	.word	index@(.nv.constant0.triton_poi_fused__native_batch_norm_legit_no_training_add_10)
        /*00b4*/ 	.short	0x0210
        /*00b6*/ 	.short	0x003c


	//----- nvinfo : EIATTR_SW_WAR
	.align		4
.L_33:
        /*00b8*/ 	.byte	0x04, 0x36
        /*00ba*/ 	.short	(.L_35 - .L_34)
.L_34:
        /*00bc*/ 	.word	0x00000008
.L_35:


//--------------------- .nv.callgraph             --------------------------
	.section	.nv.callgraph,"",@"SHT_CUDA_CALLGRAPH"
	.align	4
	.sectionentsize	8
	.align		4
        /*0000*/ 	.word	0x00000000
	.align		4
        /*0004*/ 	.word	0xffffffff
	.align		4
        /*0008*/ 	.word	0x00000000
	.align		4
        /*000c*/ 	.word	0xfffffffe
	.align		4
        /*0010*/ 	.word	0x00000000
	.align		4
        /*0014*/ 	.word	0xfffffffd
	.align		4
        /*0018*/ 	.word	0x00000000
	.align		4
        /*001c*/ 	.word	0xfffffffc


//--------------------- .nv.constant4             --------------------------
	.section	.nv.constant4,"a",@progbits
	.align	8
	.align		8
.nv.constant4:
        /*0000*/ 	.dword	_$_str
	.align		8
        /*0008*/ 	.dword	_$_str_$_2


//--------------------- .text.triton_poi_fused__native_batch_norm_legit_no_training_add_10 --------------------------
	.section	.text.triton_poi_fused__native_batch_norm_legit_no_training_add_10,"ax",@progbits
	.align	128
        .global         triton_poi_fused__native_batch_norm_legit_no_training_add_10
        .type           triton_poi_fused__native_batch_norm_legit_no_training_add_10,@function
        .size           triton_poi_fused__native_batch_norm_legit_no_training_add_10,(.L_x_1 - triton_poi_fused__native_batch_norm_legit_no_training_add_10)
        .other          triton_poi_fused__native_batch_norm_legit_no_training_add_10,@"STO_CUDA_ENTRY STV_DEFAULT"
triton_poi_fused__native_batch_norm_legit_no_training_add_10:
.text.triton_poi_fused__native_batch_norm_legit_no_training_add_10:
[----:B------:R-:W-:Y:S01]  /*0000*/  LDC R1, c[0x0][0x28] ;  /* 0x00000a00ff017b82 */ /* 0x000fe20000000800 */
[----:B------:R-:W1:Y:S07]  /*0010*/  S2R R0, SR_TID.X ;  /* 0x0000000000007919 */ /* 0x000e6e0000002100 */
[----:B------:R-:W2:Y:S01]  /*0020*/  LDC.64 R2, c[0x0][0x228] ;  /* 0x00008a00ff027b82 */ /* 0x000ea20000000a00 */
[----:B------:R-:W-:Y:S01]  /*0030*/  ULDC.64 UR4, c[0x0][0x208] ;  /* 0x0000820000047ab9 */ /* 0x000fe20000000a00 */
[----:B------:R-:W3:Y:S06]  /*0040*/  S2R R7, SR_CTAID.X ;  /* 0x0000000000077919 */ /* 0x000eec0000002500 */
[----:B------:R-:W4:Y:S08]  /*0050*/  LDC.64 R8, c[0x0][0x230] ;  /* 0x00008c00ff087b82 */ /* 0x000f300000000a00 */
[----:B------:R-:W5:Y:S08]  /*0060*/  LDC.64 R12, c[0x0][0x238] ;  /* 0x00008e00ff0c7b82 */ /* 0x000f700000000a00 */
[----:B------:R-:W4:Y:S01]  /*0070*/  LDC.64 R10, c[0x0][0x210] ;  /* 0x00008400ff0a7b82 */ /* 0x000f220000000a00 */
[----:B-1----:R-:W-:-:S02]  /*0080*/  SHF.L.U32 R0, R0, 0x1, RZ ;  /* 0x0000000100007819 */ /* 0x002fc400000006ff */
[----:B---3--:R-:W-:Y:S02]  /*0090*/  SHF.R.S32.HI R5, RZ, 0x16, R7 ;  /* 0x00000016ff057819 */ /* 0x008fe40000011407 */
[----:B------:R-:W-:Y:S02]  /*00a0*/  LOP3.LUT R0, R0, 0x1fe, RZ, 0xc0, !PT ;  /* 0x000001fe00007812 */ /* 0x000fe400078ec0ff */
[----:B------:R-:W-:Y:S02]  /*00b0*/  SGXT R5, R5, 0x1 ;  /* 0x000000010505781a */ /* 0x000fe40000000200 */
[----:B------:R-:W-:Y:S02]  /*00c0*/  LEA R0, R7, R0, 0x9 ;  /* 0x0000000007007211 */ /* 0x000fe400078e48ff */
[----:B------:R-:W1:Y:S02]  /*00d0*/  LDC.64 R6, c[0x0][0x220] ;  /* 0x00008800ff067b82 */ /* 0x000e640000000a00 */
[----:B------:R-:W-:-:S04]  /*00e0*/  LEA.HI R5, R5, R0, RZ, 0x5 ;  /* 0x0000000005057211 */ /* 0x000fc800078f28ff */
[----:B------:R-:W-:-:S04]  /*00f0*/  LOP3.LUT R5, R5, 0xffffffe0, RZ, 0xc0, !PT ;  /* 0xffffffe005057812 */ /* 0x000fc800078ec0ff */
[----:B------:R-:W-:Y:S02]  /*0100*/  IADD3 R15, R0, -R5, RZ ;  /* 0x80000005000f7210 */ /* 0x000fe40007ffe0ff */
[----:B------:R-:W3:Y:S03]  /*0110*/  LDC.64 R4, c[0x0][0x218] ;  /* 0x00008600ff047b82 */ /* 0x000ee60000000a00 */
[----:B--2---:R-:W-:-:S06]  /*0120*/  IMAD.WIDE R2, R15, 0x4, R2 ;  /* 0x000000040f027825 */ /* 0x004fcc00078e0202 */
[----:B------:R-:W2:Y:S01]  /*0130*/  LDG.E.EL.64 R2, desc[UR4][R2.64] ;  /* 0x0000000402027981 */ /* 0x000ea2000c2e1b00 */
[----:B-1----:R-:W-:-:S04]  /*0140*/  IMAD.WIDE R6, R15, 0x4, R6 ;  /* 0x000000040f067825 */ /* 0x002fc800078e0206 */
[C---:B----4-:R-:W-:Y:S02]  /*0150*/  IMAD.WIDE R8, R15.reuse, 0x4, R8 ;  /* 0x000000040f087825 */ /* 0x050fe400078e0208 */
[----:B------:R-:W4:Y:S02]  /*0160*/  LDG.E.EL.64 R6, desc[UR4][R6.64] ;  /* 0x0000000406067981 */ /* 0x000f24000c2e1b00 */
[----:B-----5:R-:W-:Y:S02]  /*0170*/  IMAD.WIDE R12, R15, 0x4, R12 ;  /* 0x000000040f0c7825 */ /* 0x020fe400078e020c */
[----:B------:R-:W5:Y:S02]  /*0180*/  LDG.E.EL.64 R8, desc[UR4][R8.64] ;  /* 0x0000000408087981 */ /* 0x000f64000c2e1b00 */
[C---:B---3--:R-:W-:Y:S02]  /*0190*/  IMAD.WIDE R4, R0.reuse, 0x4, R4 ;  /* 0x0000000400047825 */ /* 0x048fe400078e0204 */
[----:B------:R-:W5:Y:S04]  /*01a0*/  LDG.E.EL.64 R12, desc[UR4][R12.64] ;  /* 0x000000040c0c7981 */ /* 0x000f68000c2e1b00 */
[----:B------:R-:W4:Y:S01]  /*01b0*/  LDG.E.64 R4, desc[UR4][R4.64] ;  /* 0x0000000404047981 */ /* 0x000f22000c1e1b00 */
[----:B0-----:R-:W-:-:S06]  /*01c0*/  IMAD.WIDE R10, R0, 0x4, R10 ;  /* 0x00000004000a7825 */ /* 0x001fcc00078e020a */
[----:B------:R-:W3:Y:S01]  /*01d0*/  LDG.E.64 R10, desc[UR4][R10.64] ;  /* 0x000000040a0a7981 */ /* 0x000ee2000c1e1b00 */
[----:B------:R-:W-:Y:S01]  /*01e0*/  HFMA2.MMA R16, -RZ, RZ, 1.625, 0 ;  /* 0x3e800000ff107435 */ /* 0x000fe200000001ff */
[----:B--2---:R-:W-:Y:S01]  /*01f0*/  FADD R2, R2, 9.9999997473787516356e-06 ;  /* 0x3727c5ac02027421 */ /* 0x004fe20000000000 */
[----:B------:R-:W-:-:S03]  /*0200*/  FADD R3, R3, 9.9999997473787516356e-06 ;  /* 0x3727c5ac03037421 */ /* 0x000fc60000000000 */
[----:B------:R-:W0:Y:S08]  /*0210*/  MUFU.SQRT R14, R2 ;  /* 0x00000002000e7308 */ /* 0x000e300000002000 */
[----:B------:R1:W2:Y:S01]  /*0220*/  MUFU.SQRT R15, R3 ;  /* 0x00000003000f7308 */ /* 0x0002a20000002000 */
[C---:B0-----:R-:W-:Y:S02]  /*0230*/  FSETP.GT.AND P0, PT, R14.reuse, 8.50705917302346158658e+37, PT ;  /* 0x7e8000000e00780b */ /* 0x041fe40003f04000 */
[----:B------:R-:W-:Y:S01]  /*0240*/  FSETP.GEU.AND P2, PT, R14, 1.175494350822287508e-38, PT ;  /* 0x008000000e00780b */ /* 0x000fe20003f4e000 */
[----:B-1----:R-:W0:Y:S01]  /*0250*/  LDC.64 R2, c[0x0][0x240] ;  /* 0x00009000ff027b82 */ /* 0x002e220000000a00 */
[----:B--2---:R-:W-:-:S02]  /*0260*/  FSETP.GT.AND P1, PT, R15, 8.50705917302346158658e+37, PT ;  /* 0x7e8000000f00780b */ /* 0x004fc40003f24000 */
[----:B------:R-:W-:-:S07]  /*0270*/  FSETP.GEU.AND P3, PT, R15, 1.175494350822287508e-38, PT ;  /* 0x008000000f00780b */ /* 0x000fce0003f6e000 */
[----:B------:R-:W-:-:S04]  /*0280*/  @P0 FMUL R14, R14, 0.25 ;  /* 0x3e8000000e0e0820 */ /* 0x000fc80000400000 */
[----:B------:R-:W-:Y:S01]  /*0290*/  @!P2 FMUL R14, R14, 16777216 ;  /* 0x4b8000000e0ea820 */ /* 0x000fe20000400000 */
[----:B------:R-:W-:-:S04]  /*02a0*/  @P1 FMUL R15, R15, 0.25 ;  /* 0x3e8000000f0f1820 */ /* 0x000fc80000400000 */
[----:B------:R-:W-:Y:S01]  /*02b0*/  @!P3 FMUL R15, R15, 16777216 ;  /* 0x4b8000000f0fb820 */ /* 0x000fe20000400000 */
[----:B------:R-:W1:Y:S01]  /*02c0*/  MUFU.RCP R14, R14 ;  /* 0x0000000e000e7308 */ /* 0x000e620000001000 */
[----:B------:R-:W-:-:S07]  /*02d0*/  FSEL R17, R16, 1, P0 ;  /* 0x3f80000010117808 */ /* 0x000fce0000000000 */
[----:B------:R-:W2:Y:S01]  /*02e0*/  MUFU.RCP R15, R15 ;  /* 0x0000000f000f7308 */ /* 0x000ea20000001000 */
[----:B------:R-:W-:Y:S01]  /*02f0*/  FSEL R16, R16, 1, P1 ;  /* 0x3f80000010107808 */ /* 0x000fe20000800000 */
[----:B------:R-:W-:-:S04]  /*0300*/  @!P2 FMUL R17, R17, 16777216 ;  /* 0x4b8000001111a820 */ /* 0x000fc80000400000 */
[----:B------:R-:W-:Y:S01]  /*0310*/  @!P3 FMUL R16, R16, 16777216 ;  /* 0x4b8000001010b820 */ /* 0x000fe20000400000 */
[----:B----4-:R-:W-:Y:S01]  /*0320*/  FADD R5, R5, -R7 ;  /* 0x8000000705057221 */ /* 0x010fe20000000000 */
[----:B------:R-:W-:Y:S01]  /*0330*/  FADD R4, R4, -R6 ;  /* 0x8000000604047221 */ /* 0x000fe20000000000 */
[----:B-1----:R-:W-:Y:S01]  /*0340*/  FMUL R17, R14, R17 ;  /* 0x000000110e117220 */ /* 0x002fe20000400000 */
[----:B--2---:R-:W-:-:S03]  /*0350*/  FMUL R16, R15, R16 ;  /* 0x000000100f107220 */ /* 0x004fc60000400000 */
[----:B------:R-:W-:Y:S01]  /*0360*/  FMUL R17, R4, R17 ;  /* 0x0000001104117220 */ /* 0x000fe20000400000 */
[----:B------:R-:W-:-:S03]  /*0370*/  FMUL R16, R5, R16 ;  /* 0x0000001005107220 */ /* 0x000fc60000400000 */
[----:B-----5:R-:W-:Y:S01]  /*0380*/  FFMA R17, R8, R17, R12 ;  /* 0x0000001108117223 */ /* 0x020fe2000000000c */
[----:B------:R-:W-:Y:S01]  /*0390*/  FFMA R16, R9, R16, R13 ;  /* 0x0000001009107223 */ /* 0x000fe2000000000d */
[----:B0-----:R-:W-:-:S04]  /*03a0*/  IMAD.WIDE R2, R0, 0x4, R2 ;  /* 0x0000000400027825 */ /* 0x001fc800078e0202 */
[----:B---3--:R-:W-:Y:S01]  /*03b0*/  FADD R10, R10, R17 ;  /* 0x000000110a0a7221 */ /* 0x008fe20000000000 */
[----:B------:R-:W-:-:S05]  /*03c0*/  FADD R11, R11, R16 ;  /* 0x000000100b0b7221 */ /* 0x000fca0000000000 */
[----:B------:R-:W-:Y:S01]  /*03d0*/  STG.E.64 desc[UR4][R2.64], R10 ;  /* 0x0000000a02007986 */ /* 0x000fe2000c101b04 */
[----:B------:R-:W-:Y:S05]  /*03e0*/  EXIT ;  /* 0x000000000000794d */ /* 0x000fea0003800000 */
.L_x_0:
[----:B------:R-:W-:-:S00]  /*03f0*/  BRA `(.L_x_0) ;  /* 0xfffffffc00fc7947 */ /* 0x000fc0000383ffff */
[----:B------:R-:W-:-:S00]  /*0400*/  NOP ;  /* 0x0000000000007918 */ /* 0x000fc00000000000 */
[----:B------:R-:W-:-:S00]  /*0410*/  NOP ;  /* 0x0000000000007918 */ /* 0x000fc00000000000 */
[----:B------:R-:W-:-:S00]  /*0420*/  NOP ;  /* 0x0000000000007918 */ /* 0x000fc00000000000 */
[----:B------:R-:W-:-:S00]  /*0430*/  NOP ;  /* 0x0000000000007918 */ /* 0x000fc00000000000 */
[----:B------:R-:W-:-:S00]  /*0440*/  NOP ;  /* 0x0000000000007918 */ /* 0x000fc00000000000 */
[----:B------:R-:W-:-:S00]  /*0450*/  NOP ;  /* 0x0000000000007918 */ /* 0x000fc00000000000 */
[----:B------:R-:W-:-:S00]  /*0460*/  NOP ;  /* 0x0000000000007918 */ /* 0x000fc00000000000 */
[----:B------:R-:W-:-:S00]  /*0470*/  NOP ;  /* 0x0000000000007918 */ /* 0x000fc00000000000 */
.L_x_1:


//--------------------- .nv.global.init           --------------------------
	.section	.nv.global.init,"aw",@progbits
.nv.global.init:
	.type		_$_str,@object
	.size		_$_str,(_$_str_$_2 - _$_str)
_$_str:
        /*0000*/ 	.byte	0x5f, 0x5f, 0x43, 0x55, 0x44, 0x41, 0x5f, 0x46, 0x54, 0x5a, 0x00
	.type		_$_str_$_2,@object
	.size		_$_str_$_2,(.L_1 - _$_str_$_2)
_$_str_$_2:
        /*000b*/ 	.byte	0x5f, 0x5f, 0x43, 0x55, 0x44, 0x41, 0x5f, 0x50, 0x52, 0x45, 0x43, 0x5f, 0x53, 0x51, 0x52, 0x54
        /*001b*/ 	.byte	0x00
.L_1:


//--------------------- .nv.constant0.triton_poi_fused__native_batch_norm_legit_no_training_add_10 --------------------------
	.section	.nv.constant0.triton_poi_fused__native_batch_norm_legit_no_training_add_10,"a",@progbits
	.sectionflags	@""
	.align	4
.nv.constant0.triton_poi_fused__native_batch_norm_legit_no_training_add_10:
	.zero		588
